	.headerflags	@"EF_CUDA_TEXMODE_UNIFIED EF_CUDA_64BIT_ADDRESS EF_CUDA_ACCELERATORS EF_CUDA_SM90 EF_CUDA_VIRTUAL_SM(EF_CUDA_SM90)"
	.elftype	@"ET_EXEC"


//--------------------- .nv.info                  --------------------------
	.section	.nv.info,"",@"SHT_CUDA_INFO"
	.align	4


	//----- nvinfo : EIATTR_REGCOUNT
	.align		4
        /*0000*/ 	.byte	0x04, 0x2f
        /*0002*/ 	.short	(.L_3 - .L_2)
	.align		4
.L_2:
        /*0004*/ 	.word	index@(triton_poi_fused__native_batch_norm_legit_no_training_add_relu_29)
        /*0008*/ 	.word	0x00000038


	//----- nvinfo : EIATTR_MIN_STACK_SIZE
	.align		4
.L_3:
        /*000c*/ 	.byte	0x04, 0x12
        /*000e*/ 	.short	(.L_5 - .L_4)
	.align		4
.L_4:
        /*0010*/ 	.word	index@(triton_poi_fused__native_batch_norm_legit_no_training_add_relu_29)
        /*0014*/ 	.word	0x00000000


	//----- nvinfo : EIATTR_FRAME_SIZE
	.align		4
.L_5:
        /*0018*/ 	.byte	0x04, 0x11
        /*001a*/ 	.short	(.L_7 - .L_6)
	.align		4
.L_6:
        /*001c*/ 	.word	index@(triton_poi_fused__native_batch_norm_legit_no_training_add_relu_29)
        /*0020*/ 	.word	0x00000000


	//----- nvinfo : EIATTR_MIN_STACK_SIZE
	.align		4
.L_7:
        /*0024*/ 	.byte	0x04, 0x12
        /*0026*/ 	.short	(.L_9 - .L_8)
	.align		4
.L_8:
        /*0028*/ 	.word	index@(triton_poi_fused__native_batch_norm_legit_no_training_add_relu_29)
        /*002c*/ 	.word	0x00000000
.L_9:


//--------------------- .nv.info.triton_poi_fused__native_batch_norm_legit_no_training_add_relu_29 --------------------------
	.section	.nv.info.triton_poi_fused__native_batch_norm_legit_no_training_add_relu_29,"",@"SHT_CUDA_INFO"
	.sectionflags	@""
	.align	4


	//----- nvinfo : EIATTR_CUDA_API_VERSION
	.align		4
        /*0000*/ 	.byte	0x04, 0x37
        /*0002*/ 	.short	(.L_11 - .L_10)
.L_10:
        /*0004*/ 	.word	0x0000007c


	//----- nvinfo : EIATTR_KPARAM_INFO
	.align		4
.L_11:
        /*0008*/ 	.byte	0x04, 0x17
        /*000a*/ 	.short	(.L_13 - .L_12)
.L_12:
        /*000c*/ 	.word	0x00000000
        /*0010*/ 	.short	0x0009
        /*0012*/ 	.short	0x0044
        /*0014*/ 	.byte	0x00, 0xf0, 0x11, 0x00


	//----- nvinfo : EIATTR_KPARAM_INFO
	.align		4
.L_13:
        /*0018*/ 	.byte	0x04, 0x17
        /*001a*/ 	.short	(.L_15 - .L_14)
.L_14:
        /*001c*/ 	.word	0x00000000
        /*0020*/ 	.short	0x0008
        /*0022*/ 	.short	0x0040
        /*0024*/ 	.byte	0x00, 0xf0, 0x11, 0x00


	//----- nvinfo : EIATTR_KPARAM_INFO
	.align		4
.L_15:
        /*0028*/ 	.byte	0x04, 0x17
        /*002a*/ 	.short	(.L_17 - .L_16)
.L_16:
        /*002c*/ 	.word	0x00000000
        /*0030*/ 	.short	0x0007
        /*0032*/ 	.short	0x0038
        /*0034*/ 	.byte	0x00, 0xf4, 0x21, 0x00


	//----- nvinfo : EIATTR_KPARAM_INFO
	.align		4
.L_17:
        /*0038*/ 	.byte	0x04, 0x17
        /*003a*/ 	.short	(.L_19 - .L_18)
.L_18:
        /*003c*/ 	.word	0x00000000
        /*0040*/ 	.short	0x0006
        /*0042*/ 	.short	0x0030
        /*0044*/ 	.byte	0x00, 0xf4, 0x21, 0x00


	//----- nvinfo : EIATTR_KPARAM_INFO
	.align		4
.L_19:
        /*0048*/ 	.byte	0x04, 0x17
        /*004a*/ 	.short	(.L_21 - .L_20)
.L_20:
        /*004c*/ 	.word	0x00000000
        /*0050*/ 	.short	0x0005
        /*0052*/ 	.short	0x0028
        /*0054*/ 	.byte	0x00, 0xf4, 0x21, 0x00


	//----- nvinfo : EIATTR_KPARAM_INFO
	.align		4
.L_21:
        /*0058*/ 	.byte	0x04, 0x17
        /*005a*/ 	.short	(.L_23 - .L_22)
.L_22:
        /*005c*/ 	.word	0x00000000
        /*0060*/ 	.short	0x0004
        /*0062*/ 	.short	0x0020
        /*0064*/ 	.byte	0x00, 0xf4, 0x21, 0x00


	//----- nvinfo : EIATTR_KPARAM_INFO
	.align		4
.L_23:
        /*0068*/ 	.byte	0x04, 0x17
        /*006a*/ 	.short	(.L_25 - .L_24)
.L_24:
        /*006c*/ 	.word	0x00000000
        /*0070*/ 	.short	0x0003
        /*0072*/ 	.short	0x0018
        /*0074*/ 	.byte	0x00, 0xf4, 0x21, 0x00


	//----- nvinfo : EIATTR_KPARAM_INFO
	.align		4
.L_25:
        /*0078*/ 	.byte	0x04, 0x17
        /*007a*/ 	.short	(.L_27 - .L_26)
.L_26:
        /*007c*/ 	.word	0x00000000
        /*0080*/ 	.short	0x0002
        /*0082*/ 	.short	0x0010
        /*0084*/ 	.byte	0x00, 0xf4, 0x21, 0x00


	//----- nvinfo : EIATTR_KPARAM_INFO
	.align		4
.L_27:
        /*0088*/ 	.byte	0x04, 0x17
        /*008a*/ 	.short	(.L_29 - .L_28)
.L_28:
        /*008c*/ 	.word	0x00000000
        /*0090*/ 	.short	0x0001
        /*0092*/ 	.short	0x0008
        /*0094*/ 	.byte	0x00, 0xf4, 0x21, 0x00


	//----- nvinfo : EIATTR_KPARAM_INFO
	.align		4
.L_29:
        /*0098*/ 	.byte	0x04, 0x17
        /*009a*/ 	.short	(.L_31 - .L_30)
.L_30:
        /*009c*/ 	.word	0x00000000
        /*00a0*/ 	.short	0x0000
        /*00a2*/ 	.short	0x0000
        /*00a4*/ 	.byte	0x00, 0xf4, 0x21, 0x00


	//----- nvinfo : EIATTR_SPARSE_MMA_MASK
	.align		4
.L_31:
        /*00a8*/ 	.byte	0x03, 0x50
        /*00aa*/ 	.short	0x0000


	//----- nvinfo : EIATTR_MAXREG_COUNT
	.align		4
        /*00ac*/ 	.byte	0x03, 0x1b
        /*00ae*/ 	.short	0x00ff


	//----- nvinfo : EIATTR_EXIT_INSTR_OFFSETS
	.align		4
        /*00b0*/ 	.byte	0x04, 0x1c
        /*00b2*/ 	.short	(.L_33 - .L_32)


	//   ....[0]....
.L_32:
        /*00b4*/ 	.word	0x00001890


	//   ....[1]....
        /*00b8*/ 	.word	0x000018d0


	//----- nvinfo : EIATTR_REQNTID
	.align		4
.L_33:
        /*00bc*/ 	.byte	0x04, 0x10
        /*00be*/ 	.short	(.L_35 - .L_34)
.L_34:
        /*00c0*/ 	.word	0x00000100
        /*00c4*/ 	.word	0x00000001
        /*00c8*/ 	.word	0x00000001


	//----- nvinfo : EIATTR_CBANK_PARAM_SIZE
	.align		4
.L_35:
        /*00cc*/ 	.byte	0x03, 0x19
        /*00ce*/ 	.short	0x0048


	//----- nvinfo : EIATTR_PARAM_CBANK
	.align		4
        /*00d0*/ 	.byte	0x04, 0x0a
        /*00d2*/ 	.short	(.L_37 - .L_36)
	.align		4
.L_36:
        /*00d4*/ 	.word	index@(.nv.constant0.triton_poi_fused__native_batch_norm_legit_no_training_add_relu_29)
        /*00d8*/ 	.short	0x0210
        /*00da*/ 	.short	0x0048


	//----- nvinfo : EIATTR_SW_WAR
	.align		4
.L_37:
        /*00dc*/ 	.byte	0x04, 0x36
        /*00de*/ 	.short	(.L_39 - .L_38)
.L_38:
        /*00e0*/ 	.word	0x00000008
.L_39:


//--------------------- .nv.callgraph             --------------------------
	.section	.nv.callgraph,"",@"SHT_CUDA_CALLGRAPH"
	.align	4
	.sectionentsize	8
	.align		4
        /*0000*/ 	.word	0x00000000
	.align		4
        /*0004*/ 	.word	0xffffffff
	.align		4
        /*0008*/ 	.word	0x00000000
	.align		4
        /*000c*/ 	.word	0xfffffffe
	.align		4
        /*0010*/ 	.word	0x00000000
	.align		4
        /*0014*/ 	.word	0xfffffffd
	.align		4
        /*0018*/ 	.word	0x00000000
	.align		4
        /*001c*/ 	.word	0xfffffffc


//--------------------- .nv.constant4             --------------------------
	.section	.nv.constant4,"a",@progbits
	.align	8
	.align		8
.nv.constant4:
        /*0000*/ 	.dword	_$_str
	.align		8
        /*0008*/ 	.dword	_$_str_$_2


//--------------------- .text.triton_poi_fused__native_batch_norm_legit_no_training_add_relu_29 --------------------------
	.section	.text.triton_poi_fused__native_batch_norm_legit_no_training_add_relu_29,"ax",@progbits
	.sectionflags	@"SHF_BARRIERS=1"
	.align	128
        .global         triton_poi_fused__native_batch_norm_legit_no_training_add_relu_29
        .type           triton_poi_fused__native_batch_norm_legit_no_training_add_relu_29,@function
        .size           triton_poi_fused__native_batch_norm_legit_no_training_add_relu_29,(.L_x_1 - triton_poi_fused__native_batch_norm_legit_no_training_add_relu_29)
        .other          triton_poi_fused__native_batch_norm_legit_no_training_add_relu_29,@"STO_CUDA_ENTRY STV_DEFAULT"
triton_poi_fused__native_batch_norm_legit_no_training_add_relu_29:
.text.triton_poi_fused__native_batch_norm_legit_no_training_add_relu_29:
[----:B------:R-:W0:Y:S01]  /*0000*/  LDC R1, c[0x0][0x28] ;  /* 0x00000a00ff017b82 */ /* 0x000e220000000800 */
[----:B------:R-:W1:Y:S07]  /*0010*/  S2R R22, SR_TID.X ;  /* 0x0000000000167919 */ /* 0x000e6e0000002100 */
[----:B------:R-:W2:Y:S01]  /*0020*/  LDC.64 R24, c[0x0][0x210] ;  /* 0x00008400ff187b82 */ /* 0x000ea20000000a00 */
[----:B------:R-:W-:Y:S01]  /*0030*/  CS2R R6, SRZ ;  /* 0x0000000000067805 */ /* 0x000fe2000001ff00 */
[----:B------:R-:W-:Y:S01]  /*0040*/  ULDC.64 UR6, c[0x0][0x208] ;  /* 0x0000820000067ab9 */ /* 0x000fe20000000a00 */
[----:B------:R-:W3:Y:S01]  /*0050*/  S2R R21, SR_CTAID.Y ;  /* 0x0000000000157919 */ /* 0x000ee20000002600 */
[----:B------:R-:W-:-:S02]  /*0060*/  CS2R R8, SRZ ;  /* 0x0000000000087805 */ /* 0x000fc4000001ff00 */
[----:B------:R-:W-:Y:S01]  /*0070*/  CS2R R10, SRZ ;  /* 0x00000000000a7805 */ /* 0x000fe2000001ff00 */
[----:B------:R-:W4:Y:S01]  /*0080*/  S2R R38, SR_CTAID.X ;  /* 0x0000000000267919 */ /* 0x000f220000002500 */
[----:B------:R-:W-:Y:S02]  /*0090*/  CS2R R12, SRZ ;  /* 0x00000000000c7805 */ /* 0x000fe4000001ff00 */
[----:B------:R-:W-:Y:S01]  /*00a0*/  CS2R R14, SRZ ;  /* 0x00000000000e7805 */ /* 0x000fe2000001ff00 */
[----:B------:R-:W5:Y:S01]  /*00b0*/  S2UR UR5, SR_CgaCtaId ;  /* 0x00000000000579c3 */ /* 0x000f620000008800 */
[----:B------:R-:W-:Y:S01]  /*00c0*/  UMOV UR4, 0x400 ;  /* 0x0000040000047882 */ /* 0x000fe20000000000 */
[----:B------:R-:W-:-:S06]  /*00d0*/  HFMA2.MMA R42, -RZ, RZ, 0, 0 ;  /* 0x00000000ff2a7435 */ /* 0x000fcc00000001ff */
[----:B------:R-:W2:Y:S01]  /*00e0*/  LDC.64 R40, c[0x0][0x230] ;  /* 0x00008c00ff287b82 */ /* 0x000ea20000000a00 */
[----:B-1----:R-:W-:Y:S01]  /*00f0*/  IMAD.SHL.U32 R23, R22, 0x4, RZ ;  /* 0x0000000416177824 */ /* 0x002fe200078e00ff */
[----:B------:R-:W-:-:S04]  /*0100*/  SHF.R.U32.HI R4, RZ, 0x6, R22 ;  /* 0x00000006ff047819 */ /* 0x000fc80000011616 */
[----:B------:R-:W-:Y:S01]  /*0110*/  LOP3.LUT R0, R23, 0xfc, RZ, 0xc0, !PT ;  /* 0x000000fc17007812 */ /* 0x000fe200078ec0ff */
[----:B----4-:R-:W-:-:S03]  /*0120*/  IMAD.SHL.U32 R38, R38, 0x10, RZ ;  /* 0x0000001026267824 */ /* 0x010fc600078e00ff */
[----:B---3--:R-:W-:-:S04]  /*0130*/  PRMT R0, R0, 0x6540, R21 ;  /* 0x0000654000007816 */ /* 0x008fc80000000015 */
[----:B------:R-:W-:Y:S02]  /*0140*/  SHF.R.S32.HI R3, RZ, 0x1f, R0 ;  /* 0x0000001fff037819 */ /* 0x000fe40000011400 */
[----:B------:R-:W-:Y:S02]  /*0150*/  ISETP.GE.AND P1, PT, R0, 0x100, PT ;  /* 0x000001000000780c */ /* 0x000fe40003f26270 */
[----:B------:R-:W-:-:S04]  /*0160*/  LEA.HI R3, R3, R0, RZ, 0x6 ;  /* 0x0000000003037211 */ /* 0x000fc800078f30ff */
[C---:B------:R-:W-:Y:S01]  /*0170*/  LOP3.LUT R5, R3.reuse, 0xffffffc0, RZ, 0xc0, !PT ;  /* 0xffffffc003057812 */ /* 0x040fe200078ec0ff */
[----:B------:R-:W-:Y:S01]  /*0180*/  IMAD.SHL.U32 R2, R3, 0x10, RZ ;  /* 0x0000001003027824 */ /* 0x000fe200078e00ff */
[----:B------:R-:W-:-:S04]  /*0190*/  SGXT.U32 R3, R4, 0x2 ;  /* 0x000000020403781a */ /* 0x000fc80000000000 */
[----:B------:R-:W-:-:S04]  /*01a0*/  LOP3.LUT R2, R2, 0xfffffc00, RZ, 0xc0, !PT ;  /* 0xfffffc0002027812 */ /* 0x000fc800078ec0ff */
[----:B------:R-:W-:Y:S02]  /*01b0*/  IADD3 R27, R2, R0, -R5 ;  /* 0x00000000021b7210 */ /* 0x000fe40007ffe805 */
[----:B------:R-:W-:Y:S02]  /*01c0*/  CS2R R4, SRZ ;  /* 0x0000000000047805 */ /* 0x000fe4000001ff00 */
[----:B------:R-:W-:-:S04]  /*01d0*/  LOP3.LUT R0, R38, R3, RZ, 0xfc, !PT ;  /* 0x0000000326007212 */ /* 0x000fc800078efcff */
[C---:B------:R-:W-:Y:S01]  /*01e0*/  ISETP.LT.AND P0, PT, R0.reuse, 0x10, !P1 ;  /* 0x000000100000780c */ /* 0x040fe20004f01270 */
[C---:B------:R-:W-:Y:S01]  /*01f0*/  IMAD R36, R0.reuse, 0x40, R27 ;  /* 0x0000004000247824 */ /* 0x040fe200078e021b */
[C---:B------:R-:W-:Y:S02]  /*0200*/  LOP3.LUT R2, R0.reuse, 0x4, RZ, 0xfc, !PT ;  /* 0x0000000400027812 */ /* 0x040fe400078efcff */
[----:B------:R-:W-:Y:S01]  /*0210*/  LOP3.LUT R3, R0, 0x8, RZ, 0xfc, !PT ;  /* 0x0000000800037812 */ /* 0x000fe200078efcff */
[----:B--2---:R-:W-:Y:S01]  /*0220*/  IMAD.WIDE R16, R36, 0x4, R24 ;  /* 0x0000000424107825 */ /* 0x004fe200078e0218 */
[C---:B------:R-:W-:Y:S02]  /*0230*/  ISETP.LT.AND P3, PT, R2.reuse, 0x10, !P1 ;  /* 0x000000100200780c */ /* 0x040fe40004f61270 */
[----:B------:R-:W-:Y:S01]  /*0240*/  SHF.R.U32.HI R20, RZ, 0x2, R22 ;  /* 0x00000002ff147819 */ /* 0x000fe20000011616 */
[----:B------:R-:W-:Y:S01]  /*0250*/  IMAD R2, R2, 0x40, R27 ;  /* 0x0000004002027824 */ /* 0x000fe200078e021b */
[----:B-----5:R-:W-:Y:S01]  /*0260*/  UPRMT UR4, UR5, 0x654, UR4 ;  /* 0x0000065405047896 */ /* 0x020fe20008000004 */
[----:B------:R-:W-:-:S02]  /*0270*/  SHF.R.S32.HI R30, RZ, 0x17, R21 ;  /* 0x00000017ff1e7819 */ /* 0x000fc40000011415 */
[----:B------:R1:W2:Y:S01]  /*0280*/  @P0 LDG.E.EL.128 R4, desc[UR6][R16.64] ;  /* 0x0000000610040981 */ /* 0x0002a2000c2e1d00 */
[----:B------:R-:W-:Y:S01]  /*0290*/  IMAD.WIDE R18, R2, 0x4, R24 ;  /* 0x0000000402127825 */ /* 0x000fe200078e0218 */
[----:B------:R-:W-:Y:S02]  /*02a0*/  LOP3.LUT R37, R23, 0x3fc, RZ, 0xc0, !PT ;  /* 0x000003fc17257812 */ /* 0x000fe400078ec0ff */
[----:B------:R-:W-:Y:S02]  /*02b0*/  P2R R26, PR, RZ, 0x1 ;  /* 0x00000001ff1a7803 */ /* 0x000fe40000000000 */
[----:B------:R3:W4:Y:S01]  /*02c0*/  @P3 LDG.E.EL.128 R8, desc[UR6][R18.64] ;  /* 0x0000000612083981 */ /* 0x000722000c2e1d00 */
[C---:B------:R-:W-:Y:S01]  /*02d0*/  ISETP.LT.AND P2, PT, R3.reuse, 0x10, !P1 ;  /* 0x000000100300780c */ /* 0x040fe20004f41270 */
[----:B------:R-:W-:-:S04]  /*02e0*/  IMAD R3, R3, 0x40, R27 ;  /* 0x0000004003037824 */ /* 0x000fc800078e021b */
[----:B------:R-:W-:-:S08]  /*02f0*/  IMAD.WIDE R28, R3, 0x4, R24 ;  /* 0x00000004031c7825 */ /* 0x000fd000078e0218 */
[----:B------:R5:W4:Y:S01]  /*0300*/  @P2 LDG.E.EL.128 R12, desc[UR6][R28.64] ;  /* 0x000000061c0c2981 */ /* 0x000b22000c2e1d00 */
[----:B------:R-:W-:-:S04]  /*0310*/  LOP3.LUT R0, R0, 0xc, RZ, 0xfc, !PT ;  /* 0x0000000c00007812 */ /* 0x000fc800078efcff */
[C---:B------:R-:W-:Y:S01]  /*0320*/  ISETP.LT.AND P1, PT, R0.reuse, 0x10, !P1 ;  /* 0x000000100000780c */ /* 0x040fe20004f21270 */
[----:B------:R-:W-:Y:S01]  /*0330*/  IMAD R0, R0, 0x40, R27 ;  /* 0x0000004000007824 */ /* 0x000fe200078e021b */
[----:B-1----:R-:W-:Y:S02]  /*0340*/  CS2R R16, SRZ ;  /* 0x0000000000107805 */ /* 0x002fe4000001ff00 */
[----:B---3--:R-:W-:Y:S01]  /*0350*/  CS2R R18, SRZ ;  /* 0x0000000000127805 */ /* 0x008fe2000001ff00 */
[----:B------:R-:W-:-:S08]  /*0360*/  IMAD.WIDE R24, R0, 0x4, R24 ;  /* 0x0000000400187825 */ /* 0x000fd000078e0218 */
[----:B------:R1:W3:Y:S01]  /*0370*/  @P1 LDG.E.EL.128 R16, desc[UR6][R24.64] ;  /* 0x0000000618101981 */ /* 0x0002e2000c2e1d00 */
[----:B------:R-:W-:Y:S02]  /*0380*/  LOP3.LUT R27, R20, 0x30, RZ, 0xc0, !PT ;  /* 0x00000030141b7812 */ /* 0x000fe400078ec0ff */
[----:B------:R-:W-:-:S03]  /*0390*/  SGXT R20, R30, 0x1 ;  /* 0x000000011e14781a */ /* 0x000fc60000000200 */
[----:B------:R-:W-:-:S04]  /*03a0*/  VIADD R30, R27, UR4 ;  /* 0x000000041b1e7c36 */ /* 0x000fc80008000000 */
[----:B------:R-:W-:Y:S01]  /*03b0*/  IMAD R37, R37, 0x4, R30 ;  /* 0x0000000425257824 */ /* 0x000fe200078e021e */
[C---:B-----5:R-:W-:Y:S01]  /*03c0*/  PRMT R29, R22.reuse, 0x6540, R21 ;  /* 0x00006540161d7816 */ /* 0x060fe20000000015 */
[----:B-1----:R-:W1:Y:S01]  /*03d0*/  LDC.64 R24, c[0x0][0x220] ;  /* 0x00008800ff187b82 */ /* 0x002e620000000a00 */
[----:B------:R-:W-:Y:S02]  /*03e0*/  LOP3.LUT R27, R22, 0xff, RZ, 0xc0, !PT ;  /* 0x000000ff161b7812 */ /* 0x000fe400078ec0ff */
[----:B------:R-:W-:Y:S02]  /*03f0*/  LEA.HI R28, R20, R29, RZ, 0x6 ;  /* 0x0000001d141c7211 */ /* 0x000fe400078f30ff */
[----:B------:R-:W-:Y:S02]  /*0400*/  LEA R27, R27, UR4, 0x2 ;  /* 0x000000041b1b7c11 */ /* 0x000fe4000f8e10ff */
[----:B------:R-:W-:Y:S02]  /*0410*/  LOP3.LUT R28, R28, 0xffffffc0, RZ, 0xc0, !PT ;  /* 0xffffffc01c1c7812 */ /* 0x000fe400078ec0ff */
[----:B------:R-:W-:-:S03]  /*0420*/  ISETP.GE.AND P0, PT, R29, 0x100, PT ;  /* 0x000001001d00780c */ /* 0x000fc60003f06270 */
[----:B------:R-:W-:-:S04]  /*0430*/  IMAD.IADD R39, R29, 0x1, -R28 ;  /* 0x000000011d277824 */ /* 0x000fc800078e0a1c */
[C---:B-1----:R-:W-:Y:S02]  /*0440*/  IMAD.WIDE R34, R39.reuse, 0x4, R24 ;  /* 0x0000000427227825 */ /* 0x042fe400078e0218 */
[----:B------:R-:W1:Y:S01]  /*0450*/  LDC.64 R24, c[0x0][0x218] ;  /* 0x00008600ff187b82 */ /* 0x000e620000000a00 */
[----:B--2---:R2:W-:Y:S07]  /*0460*/  STS.128 [R37], R4 ;  /* 0x0000000425007388 */ /* 0x0045ee0000000c00 */
[----:B------:R-:W-:Y:S08]  /*0470*/  BAR.SYNC.DEFER_BLOCKING 0x0 ;  /* 0x0000000000007b1d */ /* 0x000ff00000010000 */
[----:B--2---:R-:W2:Y:S01]  /*0480*/  LDC.64 R4, c[0x0][0x228] ;  /* 0x00008a00ff047b82 */ /* 0x004ea20000000a00 */
[----:B------:R-:W-:Y:S04]  /*0490*/  LDS R31, [R27] ;  /* 0x000000001b1f7984 */ /* 0x000fe80000000800 */
[----:B------:R-:W-:Y:S04]  /*04a0*/  LDS R30, [R27+0x410] ;  /* 0x000410001b1e7984 */ /* 0x000fe80000000800 */
[----:B------:R-:W5:Y:S04]  /*04b0*/  LDS R28, [R27+0x820] ;  /* 0x000820001b1c7984 */ /* 0x000f680000000800 */
[----:B------:R-:W-:Y:S01]  /*04c0*/  LDS R29, [R27+0xc30] ;  /* 0x000c30001b1d7984 */ /* 0x000fe20000000800 */
[----:B------:R-:W-:Y:S06]  /*04d0*/  BAR.SYNC.DEFER_BLOCKING 0x0 ;  /* 0x0000000000007b1d */ /* 0x000fec0000010000 */
[----:B----4-:R-:W-:Y:S02]  /*04e0*/  STS.128 [R37], R8 ;  /* 0x0000000825007388 */ /* 0x010fe40000000c00 */
[----:B------:R-:W-:Y:S06]  /*04f0*/  BAR.SYNC.DEFER_BLOCKING 0x0 ;  /* 0x0000000000007b1d */ /* 0x000fec0000010000 */
[----:B------:R-:W-:Y:S04]  /*0500*/  LDS R32, [R27] ;  /* 0x000000001b207984 */ /* 0x000fe80000000800 */
[----:B------:R-:W4:Y:S04]  /*0510*/  LDS R33, [R27+0x410] ;  /* 0x000410001b217984 */ /* 0x000f280000000800 */
[----:B------:R-:W-:Y:S04]  /*0520*/  LDS R6, [R27+0x820] ;  /* 0x000820001b067984 */ /* 0x000fe80000000800 */
[----:B------:R-:W-:Y:S01]  /*0530*/  LDS R7, [R27+0xc30] ;  /* 0x000c30001b077984 */ /* 0x000fe20000000800 */
[----:B------:R-:W-:Y:S06]  /*0540*/  BAR.SYNC.DEFER_BLOCKING 0x0 ;  /* 0x0000000000007b1d */ /* 0x000fec0000010000 */
[----:B------:R1:W-:Y:S02]  /*0550*/  STS.128 [R37], R12 ;  /* 0x0000000c25007388 */ /* 0x0003e40000000c00 */
[----:B------:R-:W-:Y:S06]  /*0560*/  BAR.SYNC.DEFER_BLOCKING 0x0 ;  /* 0x0000000000007b1d */ /* 0x000fec0000010000 */
[----:B------:R-:W-:Y:S04]  /*0570*/  LDS R9, [R27] ;  /* 0x000000001b097984 */ /* 0x000fe80000000800 */
[----:B------:R-:W-:Y:S04]  /*0580*/  LDS R11, [R27+0x410] ;  /* 0x000410001b0b7984 */ /* 0x000fe80000000800 */
[----:B------:R-:W-:Y:S04]  /*0590*/  LDS R10, [R27+0x820] ;  /* 0x000820001b0a7984 */ /* 0x000fe80000000800 */
[----:B------:R-:W4:Y:S01]  /*05a0*/  LDS R8, [R27+0xc30] ;  /* 0x000c30001b087984 */ /* 0x000f220000000800 */
[----:B------:R-:W-:Y:S06]  /*05b0*/  BAR.SYNC.DEFER_BLOCKING 0x0 ;  /* 0x0000000000007b1d */ /* 0x000fec0000010000 */
[----:B---3--:R3:W-:Y:S02]  /*05c0*/  STS.128 [R37], R16 ;  /* 0x0000001025007388 */ /* 0x0087e40000000c00 */
[----:B------:R-:W-:Y:S06]  /*05d0*/  BAR.SYNC.DEFER_BLOCKING 0x0 ;  /* 0x0000000000007b1d */ /* 0x000fec0000010000 */
[----:B------:R-:W3:Y:S01]  /*05e0*/  @!P0 LDG.E.EL R42, desc[UR6][R34.64] ;  /* 0x00000006222a8981 */ /* 0x000ee2000c2e1900 */
[----:B01----:R-:W-:Y:S01]  /*05f0*/  CS2R R12, SRZ ;  /* 0x00000000000c7805 */ /* 0x003fe2000001ff00 */
[----:B------:R-:W-:-:S02]  /*0600*/  IMAD.WIDE R24, R39, 0x4, R24 ;  /* 0x0000000427187825 */ /* 0x000fc400078e0218 */
[----:B------:R-:W0:Y:S02]  /*0610*/  LDS R15, [R27] ;  /* 0x000000001b0f7984 */ /* 0x000e240000000800 */
[----:B------:R-:W-:Y:S02]  /*0620*/  IMAD.MOV.U32 R14, RZ, RZ, RZ ;  /* 0x000000ffff0e7224 */ /* 0x000fe400078e00ff */
[----:B------:R1:W5:Y:S01]  /*0630*/  @!P0 LDG.E.EL R12, desc[UR6][R24.64] ;  /* 0x00000006180c8981 */ /* 0x000362000c2e1900 */
[----:B--2---:R-:W-:-:S03]  /*0640*/  IMAD.WIDE R4, R39, 0x4, R4 ;  /* 0x0000000427047825 */ /* 0x004fc600078e0204 */
[----:B------:R-:W2:Y:S01]  /*0650*/  LDS R17, [R27+0x410] ;  /* 0x000410001b117984 */ /* 0x000ea20000000800 */
[----:B------:R-:W-:-:S03]  /*0660*/  IMAD.WIDE R40, R39, 0x4, R40 ;  /* 0x0000000427287825 */ /* 0x000fc600078e0228 */
[----:B------:R1:W2:Y:S04]  /*0670*/  @!P0 LDG.E.EL R14, desc[UR6][R4.64] ;  /* 0x00000006040e8981 */ /* 0x0002a8000c2e1900 */
[----:B------:R-:W2:Y:S04]  /*0680*/  @!P0 LDG.E.EL R13, desc[UR6][R40.64] ;  /* 0x00000006280d8981 */ /* 0x000ea8000c2e1900 */
[----:B------:R-:W0:Y:S04]  /*0690*/  LDS R19, [R27+0x820] ;  /* 0x000820001b137984 */ /* 0x000e280000000800 */
[----:B-1----:R-:W1:Y:S01]  /*06a0*/  LDS R25, [R27+0xc30] ;  /* 0x000c30001b197984 */ /* 0x002e620000000800 */
[----:B------:R-:W-:Y:S01]  /*06b0*/  IMAD.MOV.U32 R5, RZ, RZ, 0x3e800000 ;  /* 0x3e800000ff057424 */ /* 0x000fe200078e00ff */
[----:B------:R-:W-:-:S04]  /*06c0*/  SHF.R.U32.HI R4, RZ, 0x2, R22 ;  /* 0x00000002ff047819 */ /* 0x000fc80000011616 */
[----:B------:R-:W-:-:S04]  /*06d0*/  SGXT.U32 R4, R4, 0x6 ;  /* 0x000000060404781a */ /* 0x000fc80000000000 */
[----:B------:R-:W-:Y:S02]  /*06e0*/  PRMT R47, R4, 0x6540, R21 ;  /* 0x00006540042f7816 */ /* 0x000fe40000000015 */
[----:B------:R-:W-:Y:S02]  /*06f0*/  LOP3.LUT R38, R38, 0xc, R23, 0xf8, !PT ;  /* 0x0000000c26267812 */ /* 0x000fe400078ef817 */
[----:B------:R-:W-:Y:S01]  /*0700*/  LOP3.LUT R21, R47, 0x80, RZ, 0xfc, !PT ;  /* 0x000000802f157812 */ /* 0x000fe200078efcff */
[----:B---3--:R-:W-:-:S04]  /*0710*/  FADD R42, R42, 9.9999997473787516356e-06 ;  /* 0x3727c5ac2a2a7421 */ /* 0x008fc80000000000 */
[----:B------:R-:W3:Y:S02]  /*0720*/  MUFU.SQRT R16, R42 ;  /* 0x0000002a00107308 */ /* 0x000ee40000002000 */
[C---:B---3--:R-:W-:Y:S02]  /*0730*/  FSETP.GT.AND P0, PT, R16.reuse, 8.50705917302346158658e+37, PT ;  /* 0x7e8000001000780b */ /* 0x048fe40003f04000 */
[----:B------:R-:W-:-:S11]  /*0740*/  FSETP.GEU.AND P4, PT, R16, 1.175494350822287508e-38, PT ;  /* 0x008000001000780b */ /* 0x000fd60003f8e000 */
[----:B------:R-:W-:-:S04]  /*0750*/  @P0 FMUL R16, R16, 0.25 ;  /* 0x3e80000010100820 */ /* 0x000fc80000400000 */
[----:B------:R-:W-:-:S06]  /*0760*/  @!P4 FMUL R16, R16, 16777216 ;  /* 0x4b8000001010c820 */ /* 0x000fcc0000400000 */
[----:B------:R-:W3:Y:S01]  /*0770*/  MUFU.RCP R16, R16 ;  /* 0x0000001000107308 */ /* 0x000ee20000001000 */
[----:B------:R-:W-:Y:S01]  /*0780*/  FSEL R5, R5, 1, P0 ;  /* 0x3f80000005057808 */ /* 0x000fe20000000000 */
[----:B-----5:R-:W-:-:S04]  /*0790*/  FADD R28, R28, -R12 ;  /* 0x8000000c1c1c7221 */ /* 0x020fc80000000000 */
[----:B------:R-:W-:Y:S01]  /*07a0*/  @!P4 FMUL R5, R5, 16777216 ;  /* 0x4b8000000505c820 */ /* 0x000fe20000400000 */
[----:B------:R-:W-:-:S03]  /*07b0*/  FADD R4, R31, -R12 ;  /* 0x8000000c1f047221 */ /* 0x000fc60000000000 */
[----:B---3--:R-:W-:-:S04]  /*07c0*/  FMUL R5, R16, R5 ;  /* 0x0000000510057220 */ /* 0x008fc80000400000 */
[C---:B------:R-:W-:Y:S01]  /*07d0*/  FMUL R28, R5.reuse, R28 ;  /* 0x0000001c051c7220 */ /* 0x040fe20000400000 */
[----:B------:R-:W-:Y:S01]  /*07e0*/  FMUL R4, R5, R4 ;  /* 0x0000000405047220 */ /* 0x000fe20000400000 */
[--C-:B----4-:R-:W-:Y:S02]  /*07f0*/  FADD R18, R33, -R12.reuse ;  /* 0x8000000c21127221 */ /* 0x110fe40000000000 */
[-CC-:B--2---:R-:W-:Y:S01]  /*0800*/  FFMA R28, R28, R14.reuse, R13.reuse ;  /* 0x0000000e1c1c7223 */ /* 0x184fe2000000000d */
[--C-:B------:R-:W-:Y:S01]  /*0810*/  FADD R8, R8, -R12.reuse ;  /* 0x8000000c08087221 */ /* 0x100fe20000000000 */
[--C-:B------:R-:W-:Y:S01]  /*0820*/  FADD R30, R30, -R12.reuse ;  /* 0x8000000c1e1e7221 */ /* 0x100fe20000000000 */
[--C-:B------:R-:W-:Y:S01]  /*0830*/  FADD R16, R29, -R12.reuse ;  /* 0x8000000c1d107221 */ /* 0x100fe20000000000 */
[--C-:B------:R-:W-:Y:S01]  /*0840*/  FFMA R33, R4, R14, R13.reuse ;  /* 0x0000000e04217223 */ /* 0x100fe2000000000d */
[C---:B------:R-:W-:Y:S01]  /*0850*/  FSETP.GEU.AND P4, PT, R28.reuse, RZ, PT ;  /* 0x000000ff1c00720b */ /* 0x040fe20003f8e000 */
[----:B------:R-:W-:Y:S01]  /*0860*/  FMUL R18, R5, R18 ;  /* 0x0000001205127220 */ /* 0x000fe20000400000 */
[--C-:B------:R-:W-:Y:S01]  /*0870*/  FADD R22, R7, -R12.reuse ;  /* 0x8000000c07167221 */ /* 0x100fe20000000000 */
[C---:B------:R-:W-:Y:S01]  /*0880*/  FMUL R8, R5.reuse, R8 ;  /* 0x0000000805087220 */ /* 0x040fe20000400000 */
[C---:B------:R-:W-:Y:S01]  /*0890*/  FMUL R16, R5.reuse, R16 ;  /* 0x0000001005107220 */ /* 0x040fe20000400000 */
[----:B------:R-:W-:Y:S01]  /*08a0*/  FMUL R30, R5, R30 ;  /* 0x0000001e051e7220 */ /* 0x000fe20000400000 */
[----:B------:R-:W-:Y:S01]  /*08b0*/  FSEL R31, R28, RZ, P4 ;  /* 0x000000ff1c1f7208 */ /* 0x000fe20002000000 */
[--C-:B------:R-:W-:Y:S01]  /*08c0*/  FFMA R18, R18, R14, R13.reuse ;  /* 0x0000000e12127223 */ /* 0x100fe2000000000d */
[----:B------:R-:W-:Y:S01]  /*08d0*/  FSETP.GEU.AND P4, PT, R33, RZ, PT ;  /* 0x000000ff2100720b */ /* 0x000fe20003f8e000 */
[--C-:B------:R-:W-:Y:S01]  /*08e0*/  FADD R32, R32, -R12.reuse ;  /* 0x8000000c20207221 */ /* 0x100fe20000000000 */
[--C-:B------:R-:W-:Y:S01]  /*08f0*/  FADD R6, R6, -R12.reuse ;  /* 0x8000000c06067221 */ /* 0x100fe20000000000 */
[--C-:B------:R-:W-:Y:S01]  /*0900*/  FADD R24, R9, -R12.reuse ;  /* 0x8000000c09187221 */ /* 0x100fe20000000000 */
[--C-:B------:R-:W-:Y:S01]  /*0910*/  FADD R34, R11, -R12.reuse ;  /* 0x8000000c0b227221 */ /* 0x100fe20000000000 */
[--C-:B------:R-:W-:Y:S01]  /*0920*/  FADD R10, R10, -R12.reuse ;  /* 0x8000000c0a0a7221 */ /* 0x100fe20000000000 */
[--C-:B0-----:R-:W-:Y:S01]  /*0930*/  FADD R40, R15, -R12.reuse ;  /* 0x8000000c0f287221 */ /* 0x101fe20000000000 */
[--C-:B------:R-:W-:Y:S01]  /*0940*/  FADD R42, R17, -R12.reuse ;  /* 0x8000000c112a7221 */ /* 0x100fe20000000000 */
[--C-:B------:R-:W-:Y:S01]  /*0950*/  FADD R44, R19, -R12.reuse ;  /* 0x8000000c132c7221 */ /* 0x100fe20000000000 */
[----:B------:R-:W-:Y:S01]  /*0960*/  FMUL R22, R5, R22 ;  /* 0x0000001605167220 */ /* 0x000fe20000400000 */
[-C--:B------:R-:W-:Y:S01]  /*0970*/  FFMA R46, R8, R14.reuse, R13 ;  /* 0x0000000e082e7223 */ /* 0x080fe2000000000d */
[----:B-1----:R-:W-:Y:S01]  /*0980*/  FADD R12, R25, -R12 ;  /* 0x8000000c190c7221 */ /* 0x002fe20000000000 */
[----:B------:R-:W-:Y:S01]  /*0990*/  SHF.R.S32.HI R8, RZ, 0x1f, R47 ;  /* 0x0000001fff087819 */ /* 0x000fe2000001142f */
[-CC-:B------:R-:W-:Y:S01]  /*09a0*/  FFMA R9, R30, R14.reuse, R13.reuse ;  /* 0x0000000e1e097223 */ /* 0x180fe2000000000d */
[--C-:B------:R-:W-:Y:S01]  /*09b0*/  FFMA R30, R16, R14, R13.reuse ;  /* 0x0000000e101e7223 */ /* 0x100fe2000000000d */
[----:B------:R-:W-:Y:S01]  /*09c0*/  FSEL R33, R33, RZ, P4 ;  /* 0x000000ff21217208 */ /* 0x000fe20002000000 */
[C---:B------:R-:W-:Y:S01]  /*09d0*/  FMUL R10, R5.reuse, R10 ;  /* 0x0000000a050a7220 */ /* 0x040fe20000400000 */
[C---:B------:R-:W-:Y:S01]  /*09e0*/  FMUL R34, R5.reuse, R34 ;  /* 0x0000002205227220 */ /* 0x040fe20000400000 */
[C---:B------:R-:W-:Y:S01]  /*09f0*/  FMUL R24, R5.reuse, R24 ;  /* 0x0000001805187220 */ /* 0x040fe20000400000 */
[C---:B------:R-:W-:Y:S01]  /*0a00*/  FMUL R6, R5.reuse, R6 ;  /* 0x0000000605067220 */ /* 0x040fe20000400000 */
[C---:B------:R-:W-:Y:S01]  /*0a10*/  FMUL R32, R5.reuse, R32 ;  /* 0x0000002005207220 */ /* 0x040fe20000400000 */
[C---:B------:R-:W-:Y:S01]  /*0a20*/  FMUL R40, R5.reuse, R40 ;  /* 0x0000002805287220 */ /* 0x040fe20000400000 */
[C---:B------:R-:W-:Y:S01]  /*0a30*/  FMUL R42, R5.reuse, R42 ;  /* 0x0000002a052a7220 */ /* 0x040fe20000400000 */
[C---:B------:R-:W-:Y:S01]  /*0a40*/  FMUL R44, R5.reuse, R44 ;  /* 0x0000002c052c7220 */ /* 0x040fe20000400000 */
[--C-:B------:R-:W-:Y:S01]  /*0a50*/  FFMA R43, R22, R14, R13.reuse ;  /* 0x0000000e162b7223 */ /* 0x100fe2000000000d */
[----:B------:R-:W0:Y:S01]  /*0a60*/  LDC.64 R16, c[0x0][0x238] ;  /* 0x00008e00ff107b82 */ /* 0x000e220000000a00 */
[----:B------:R-:W-:Y:S01]  /*0a70*/  FSETP.GEU.AND P4, PT, R18, RZ, PT ;  /* 0x000000ff1200720b */ /* 0x000fe20003f8e000 */
[----:B------:R-:W-:Y:S01]  /*0a80*/  FMUL R12, R5, R12 ;  /* 0x0000000c050c7220 */ /* 0x000fe20000400000 */
[----:B------:R-:W-:Y:S01]  /*0a90*/  LEA.HI R8, R8, R47, RZ, 0x6 ;  /* 0x0000002f08087211 */ /* 0x000fe200078f30ff */
[-CC-:B------:R-:W-:Y:S01]  /*0aa0*/  FFMA R11, R32, R14.reuse, R13.reuse ;  /* 0x0000000e200b7223 */ /* 0x180fe2000000000d */
[-CC-:B------:R-:W-:Y:S01]  /*0ab0*/  FFMA R15, R6, R14.reuse, R13.reuse ;  /* 0x0000000e060f7223 */ /* 0x180fe2000000000d */
[-CC-:B------:R-:W-:Y:S01]  /*0ac0*/  FFMA R24, R24, R14.reuse, R13.reuse ;  /* 0x0000000e18187223 */ /* 0x180fe2000000000d */
[-CC-:B------:R-:W-:Y:S01]  /*0ad0*/  FFMA R45, R34, R14.reuse, R13.reuse ;  /* 0x0000000e222d7223 */ /* 0x180fe2000000000d */
[-CC-:B------:R-:W-:Y:S01]  /*0ae0*/  FFMA R19, R10, R14.reuse, R13.reuse ;  /* 0x0000000e0a137223 */ /* 0x180fe2000000000d */
[-CC-:B------:R-:W-:Y:S01]  /*0af0*/  FFMA R40, R40, R14.reuse, R13.reuse ;  /* 0x0000000e28287223 */ /* 0x180fe2000000000d */
[-CC-:B------:R-:W-:Y:S01]  /*0b00*/  FFMA R49, R42, R14.reuse, R13.reuse ;  /* 0x0000000e2a317223 */ /* 0x180fe2000000000d */
[-CC-:B------:R-:W-:Y:S01]  /*0b10*/  FFMA R50, R44, R14.reuse, R13.reuse ;  /* 0x0000000e2c327223 */ /* 0x180fe2000000000d */
[----:B------:R-:W-:Y:S01]  /*0b20*/  FSEL R35, R18, RZ, P4 ;  /* 0x000000ff12237208 */ /* 0x000fe20002000000 */
[----:B------:R-:W-:Y:S01]  /*0b30*/  FFMA R13, R12, R14, R13 ;  /* 0x0000000e0c0d7223 */ /* 0x000fe2000000000d */
[----:B------:R-:W-:Y:S01]  /*0b40*/  FSETP.GEU.AND P4, PT, R43, RZ, PT ;  /* 0x000000ff2b00720b */ /* 0x000fe20003f8e000 */
[----:B------:R-:W-:Y:S01]  /*0b50*/  IMAD.SHL.U32 R12, R8, 0x40, RZ ;  /* 0x00000040080c7824 */ /* 0x000fe200078e00ff */
[----:B------:R-:W-:-:S02]  /*0b60*/  FSETP.GEU.AND P0, PT, R30, RZ, PT ;  /* 0x000000ff1e00720b */ /* 0x000fc40003f0e000 */
[----:B------:R-:W-:Y:S02]  /*0b70*/  LOP3.LUT R10, R8, 0xfffffc0, RZ, 0xc0, !PT ;  /* 0x0fffffc0080a7812 */ /* 0x000fe400078ec0ff */
[----:B------:R-:W-:Y:S02]  /*0b80*/  FSEL R43, R43, RZ, P4 ;  /* 0x000000ff2b2b7208 */ /* 0x000fe40002000000 */
[----:B------:R-:W-:Y:S01]  /*0b90*/  FSETP.GEU.AND P4, PT, R45, RZ, PT ;  /* 0x000000ff2d00720b */ /* 0x000fe20003f8e000 */
[----:B------:R-:W-:Y:S01]  /*0ba0*/  IMAD.IADD R10, R47, 0x1, -R10 ;  /* 0x000000012f0a7824 */ /* 0x000fe200078e0a0a */
[----:B------:R-:W-:Y:S02]  /*0bb0*/  FSEL R30, R30, RZ, P0 ;  /* 0x000000ff1e1e7208 */ /* 0x000fe40000000000 */
[----:B------:R-:W-:Y:S02]  /*0bc0*/  LOP3.LUT R27, R12, 0xfffff000, RZ, 0xc0, !PT ;  /* 0xfffff0000c1b7812 */ /* 0x000fe400078ec0ff */
[----:B------:R-:W-:-:S02]  /*0bd0*/  ISETP.GE.AND P0, PT, R38, 0x10, PT ;  /* 0x000000102600780c */ /* 0x000fc40003f06270 */
[----:B------:R-:W-:Y:S01]  /*0be0*/  FSEL R45, R45, RZ, P4 ;  /* 0x000000ff2d2d7208 */ /* 0x000fe20002000000 */
[----:B------:R-:W-:Y:S01]  /*0bf0*/  VIADD R22, R38, 0xc00 ;  /* 0x00000c0026167836 */ /* 0x000fe20000000000 */
[----:B------:R-:W-:Y:S01]  /*0c00*/  FSETP.GEU.AND P4, PT, R19, RZ, PT ;  /* 0x000000ff1300720b */ /* 0x000fe20003f8e000 */
[----:B------:R-:W-:Y:S01]  /*0c10*/  IMAD R27, R10, 0x10, R27 ;  /* 0x000000100a1b7824 */ /* 0x000fe200078e021b */
[----:B------:R-:W-:Y:S02]  /*0c20*/  ISETP.LT.AND P6, PT, R47, 0x100, !P0 ;  /* 0x000001002f00780c */ /* 0x000fe400047c1270 */
[----:B------:R-:W-:Y:S01]  /*0c30*/  FSEL R28, R19, RZ, P4 ;  /* 0x000000ff131c7208 */ /* 0x000fe20002000000 */
[----:B------:R-:W-:Y:S01]  /*0c40*/  IMAD.IADD R19, R22, 0x1, R27 ;  /* 0x0000000116137824 */ /* 0x000fe200078e021b */
[----:B------:R-:W-:Y:S02]  /*0c50*/  FSETP.GEU.AND P5, PT, R9, RZ, PT ;  /* 0x000000ff0900720b */ /* 0x000fe40003fae000 */
[----:B------:R-:W-:-:S02]  /*0c60*/  CS2R R4, SRZ ;  /* 0x0000000000047805 */ /* 0x000fc4000001ff00 */
[----:B------:R-:W-:Y:S01]  /*0c70*/  CS2R R6, SRZ ;  /* 0x0000000000067805 */ /* 0x000fe2000001ff00 */
[----:B0-----:R-:W-:Y:S01]  /*0c80*/  IMAD.WIDE R18, R19, 0x4, R16 ;  /* 0x0000000413127825 */ /* 0x001fe200078e0210 */
[----:B------:R-:W-:Y:S02]  /*0c90*/  FSEL R32, R9, RZ, P5 ;  /* 0x000000ff09207208 */ /* 0x000fe40002800000 */
[C---:B------:R-:W-:Y:S02]  /*0ca0*/  FSETP.GEU.AND P4, PT, R46.reuse, RZ, PT ;  /* 0x000000ff2e00720b */ /* 0x040fe40003f8e000 */
[----:B------:R-:W-:Y:S01]  /*0cb0*/  FSETP.GEU.AND P5, PT, R11, RZ, PT ;  /* 0x000000ff0b00720b */ /* 0x000fe20003fae000 */
[----:B------:R0:W2:Y:S01]  /*0cc0*/  @P6 LDG.E.EL.128 R4, desc[UR6][R18.64] ;  /* 0x0000000612046981 */ /* 0x0000a2000c2e1d00 */
[----:B------:R-:W-:Y:S02]  /*0cd0*/  LOP3.LUT R9, R47, 0x40, RZ, 0xfc, !PT ;  /* 0x000000402f097812 */ /* 0x000fe400078efcff */
[----:B------:R-:W-:-:S02]  /*0ce0*/  FSEL R46, R46, RZ, P4 ;  /* 0x000000ff2e2e7208 */ /* 0x000fc40002000000 */
[----:B------:R-:W-:Y:S02]  /*0cf0*/  FSEL R34, R11, RZ, P5 ;  /* 0x000000ff0b227208 */ /* 0x000fe40002800000 */
[----:B------:R-:W-:Y:S02]  /*0d00*/  FSETP.GEU.AND P4, PT, R40, RZ, PT ;  /* 0x000000ff2800720b */ /* 0x000fe40003f8e000 */
[C---:B------:R-:W-:Y:S02]  /*0d10*/  LEA.HI R11, R20.reuse, R9, RZ, 0x6 ;  /* 0x00000009140b7211 */ /* 0x040fe400078f30ff */
[----:B------:R-:W-:Y:S02]  /*0d20*/  LOP3.LUT R47, R47, 0xc0, RZ, 0xfc, !PT ;  /* 0x000000c02f2f7812 */ /* 0x000fe400078efcff */
[----:B------:R-:W-:Y:S02]  /*0d30*/  LEA.HI R8, R20, R21, RZ, 0x6 ;  /* 0x0000001514087211 */ /* 0x000fe400078f30ff */
[----:B------:R-:W-:Y:S01]  /*0d40*/  FSEL R48, R40, RZ, P4 ;  /* 0x000000ff28307208 */ /* 0x000fe20002000000 */
[----:B------:R-:W-:Y:S01]  /*0d50*/  IMAD.SHL.U32 R11, R11, 0x40, RZ ;  /* 0x000000400b0b7824 */ /* 0x000fe200078e00ff */
[----:B------:R-:W-:-:S02]  /*0d60*/  FSETP.GEU.AND P4, PT, R49, RZ, PT ;  /* 0x000000ff3100720b */ /* 0x000fc40003f8e000 */
[----:B------:R-:W-:Y:S02]  /*0d70*/  FSETP.GEU.AND P5, PT, R15, RZ, PT ;  /* 0x000000ff0f00720b */ /* 0x000fe40003fae000 */
[----:B------:R-:W-:Y:S01]  /*0d80*/  LEA.HI R20, R20, R47, RZ, 0x6 ;  /* 0x0000002f14147211 */ /* 0x000fe200078f30ff */
[----:B------:R-:W-:Y:S01]  /*0d90*/  IMAD.SHL.U32 R8, R8, 0x40, RZ ;  /* 0x0000004008087824 */ /* 0x000fe200078e00ff */
[----:B------:R-:W-:Y:S02]  /*0da0*/  FSEL R49, R49, RZ, P4 ;  /* 0x000000ff31317208 */ /* 0x000fe40002000000 */
[----:B------:R-:W-:Y:S02]  /*0db0*/  FSEL R42, R15, RZ, P5 ;  /* 0x000000ff0f2a7208 */ /* 0x000fe40002800000 */
[----:B------:R-:W-:Y:S02]  /*0dc0*/  FSETP.GEU.AND P4, PT, R50, RZ, PT ;  /* 0x000000ff3200720b */ /* 0x000fe40003f8e000 */
[----:B------:R-:W-:-:S02]  /*0dd0*/  SHF.L.U32 R20, R20, 0x6, RZ ;  /* 0x0000000614147819 */ /* 0x000fc400000006ff */
[----:B------:R-:W-:Y:S02]  /*0de0*/  FSETP.GEU.AND P5, PT, R24, RZ, PT ;  /* 0x000000ff1800720b */ /* 0x000fe40003fae000 */
[----:B------:R-:W-:Y:S02]  /*0df0*/  LOP3.LUT R11, R11, 0xfffff000, RZ, 0xc0, !PT ;  /* 0xfffff0000b0b7812 */ /* 0x000fe400078ec0ff */
[----:B------:R-:W-:Y:S02]  /*0e00*/  FSEL R50, R50, RZ, P4 ;  /* 0x000000ff32327208 */ /* 0x000fe40002000000 */
[----:B------:R-:W-:Y:S02]  /*0e10*/  LOP3.LUT R39, R8, 0xfffff000, RZ, 0xc0, !PT ;  /* 0xfffff00008277812 */ /* 0x000fe400078ec0ff */
[----:B------:R-:W-:Y:S01]  /*0e20*/  LOP3.LUT R41, R20, 0xfffff000, RZ, 0xc0, !PT ;  /* 0xfffff00014297812 */ /* 0x000fe200078ec0ff */
[----:B------:R-:W-:Y:S01]  /*0e30*/  IMAD R29, R10, 0x10, R11 ;  /* 0x000000100a1d7824 */ /* 0x000fe200078e020b */
[----:B------:R-:W-:-:S02]  /*0e40*/  FSEL R44, R24, RZ, P5 ;  /* 0x000000ff182c7208 */ /* 0x000fc40002800000 */
[----:B------:R-:W-:Y:S02]  /*0e50*/  FSETP.GEU.AND P4, PT, R13, RZ, PT ;  /* 0x000000ff0d00720b */ /* 0x000fe40003f8e000 */
[----:B------:R-:W-:Y:S01]  /*0e60*/  ISETP.LT.AND P5, PT, R9, 0x100, !P0 ;  /* 0x000001000900780c */ /* 0x000fe200047a1270 */
[C---:B------:R-:W-:Y:S01]  /*0e70*/  IMAD R39, R10.reuse, 0x10, R39 ;  /* 0x000000100a277824 */ /* 0x040fe200078e0227 */
[----:B------:R-:W-:Y:S01]  /*0e80*/  FSEL R51, R13, RZ, P4 ;  /* 0x000000ff0d337208 */ /* 0x000fe20002000000 */
[----:B------:R-:W-:Y:S01]  /*0e90*/  IMAD R41, R10, 0x10, R41 ;  /* 0x000000100a297824 */ /* 0x000fe200078e0229 */
[----:B------:R-:W-:Y:S01]  /*0ea0*/  ISETP.LT.AND P4, PT, R21, 0x100, !P0 ;  /* 0x000001001500780c */ /* 0x000fe20004781270 */
[C---:B------:R-:W-:Y:S01]  /*0eb0*/  IMAD.IADD R23, R22.reuse, 0x1, R29 ;  /* 0x0000000116177824 */ /* 0x040fe200078e021d */
[----:B------:R-:W-:Y:S02]  /*0ec0*/  CS2R R8, SRZ ;  /* 0x0000000000087805 */ /* 0x000fe4000001ff00 */
[----:B------:R-:W-:Y:S01]  /*0ed0*/  CS2R R10, SRZ ;  /* 0x00000000000a7805 */ /* 0x000fe2000001ff00 */
[C---:B------:R-:W-:Y:S01]  /*0ee0*/  IMAD.IADD R25, R22.reuse, 0x1, R39 ;  /* 0x0000000116197824 */ /* 0x040fe200078e0227 */
[----:B------:R-:W-:Y:S01]  /*0ef0*/  ISETP.LT.AND P0, PT, R47, 0x100, !P0 ;  /* 0x000001002f00780c */ /* 0x000fe20004701270 */
[----:B0-----:R-:W-:-:S02]  /*0f00*/  IMAD.IADD R19, R22, 0x1, R41 ;  /* 0x0000000116137824 */ /* 0x001fc400078e0229 */
[--C-:B------:R-:W-:Y:S01]  /*0f10*/  IMAD.WIDE R22, R23, 0x4, R16.reuse ;  /* 0x0000000417167825 */ /* 0x100fe200078e0210 */
[----:B------:R-:W-:Y:S02]  /*0f20*/  CS2R R12, SRZ ;  /* 0x00000000000c7805 */ /* 0x000fe4000001ff00 */
[----:B------:R-:W-:Y:S01]  /*0f30*/  CS2R R14, SRZ ;  /* 0x00000000000e7805 */ /* 0x000fe2000001ff00 */
[--C-:B------:R-:W-:Y:S01]  /*0f40*/  IMAD.WIDE R24, R25, 0x4, R16.reuse ;  /* 0x0000000419187825 */ /* 0x100fe200078e0210 */
[----:B------:R0:W3:Y:S03]  /*0f50*/  @P5 LDG.E.EL.128 R8, desc[UR6][R22.64] ;  /* 0x0000000616085981 */ /* 0x0000e6000c2e1d00 */
[----:B------:R-:W-:Y:S01]  /*0f60*/  IMAD.WIDE R20, R19, 0x4, R16 ;  /* 0x0000000413147825 */ /* 0x000fe200078e0210 */
[----:B------:R-:W-:Y:S02]  /*0f70*/  CS2R R16, SRZ ;  /* 0x0000000000107805 */ /* 0x000fe4000001ff00 */
[----:B------:R-:W-:Y:S01]  /*0f80*/  CS2R R18, SRZ ;  /* 0x0000000000127805 */ /* 0x000fe2000001ff00 */
[----:B------:R1:W4:Y:S05]  /*0f90*/  @P4 LDG.E.EL.128 R12, desc[UR6][R24.64] ;  /* 0x00000006180c4981 */ /* 0x00032a000c2e1d00 */
[----:B------:R5:W3:Y:S01]  /*0fa0*/  @P0 LDG.E.EL.128 R16, desc[UR6][R20.64] ;  /* 0x0000000614100981 */ /* 0x000ae2000c2e1d00 */
[----:B------:R-:W0:Y:S01]  /*0fb0*/  S2R R40, SR_TID.X ;  /* 0x0000000000287919 */ /* 0x000e220000002100 */
[----:B------:R-:W1:Y:S01]  /*0fc0*/  S2UR UR4, SR_CgaCtaId ;  /* 0x00000000000479c3 */ /* 0x000e620000008800 */
[----:B------:R-:W-:-:S02]  /*0fd0*/  UMOV UR5, 0x400 ;  /* 0x0000040000057882 */ /* 0x000fc40000000000 */
[----:B-1----:R-:W-:Y:S01]  /*0fe0*/  UPRMT UR4, UR4, 0x654, UR5 ;  /* 0x0000065404047896 */ /* 0x002fe20008000005 */
[----:B0-----:R-:W-:-:S04]  /*0ff0*/  SHF.L.U32 R47, R40, 0x4, RZ ;  /* 0x00000004282f7819 */ /* 0x001fc800000006ff */
[----:B------:R-:W-:-:S04]  /*1000*/  LOP3.LUT R47, R47, 0xff0, RZ, 0xc0, !PT ;  /* 0x00000ff02f2f7812 */ /* 0x000fc800078ec0ff */
[----:B------:R-:W-:-:S05]  /*1010*/  LEA.HI R22, R47, UR4, RZ, 0x1e ;  /* 0x000000042f167c11 */ /* 0x000fca000f8ff0ff */
[----:B------:R-:W-:Y:S01]  /*1020*/  IMAD R25, R47, 0x4, R22 ;  /* 0x000000042f197824 */ /* 0x000fe200078e0216 */
[----:B------:R-:W-:Y:S01]  /*1030*/  BAR.SYNC.DEFER_BLOCKING 0x0 ;  /* 0x0000000000007b1d */ /* 0x000fe20000010000 */
[C---:B------:R-:W-:Y:S01]  /*1040*/  IMAD.SHL.U32 R47, R40.reuse, 0x4, RZ ;  /* 0x00000004282f7824 */ /* 0x040fe200078e00ff */
[----:B-----5:R-:W-:-:S04]  /*1050*/  LOP3.LUT R20, R40, 0xfc, RZ, 0xc0, !PT ;  /* 0x000000fc28147812 */ /* 0x020fc800078ec0ff */
[----:B------:R-:W-:Y:S01]  /*1060*/  LOP3.LUT R47, R47, 0x3fc, RZ, 0xc0, !PT ;  /* 0x000003fc2f2f7812 */ /* 0x000fe200078ec0ff */
[----:B------:R-:W-:Y:S01]  /*1070*/  VIADD R20, R20, UR4 ;  /* 0x0000000414147c36 */ /* 0x000fe20008000000 */
[----:B------:R-:W-:Y:S04]  /*1080*/  STS [R25], R33 ;  /* 0x0000002119007388 */ /* 0x000fe80000000800 */
[----:B------:R0:W-:Y:S04]  /*1090*/  STS [R25+0x4], R32 ;  /* 0x0000042019007388 */ /* 0x0001e80000000800 */
[----:B------:R-:W-:Y:S04]  /*10a0*/  STS [R25+0x8], R31 ;  /* 0x0000081f19007388 */ /* 0x000fe80000000800 */
[----:B------:R-:W-:Y:S04]  /*10b0*/  STS [R25+0xc], R30 ;  /* 0x00000c1e19007388 */ /* 0x000fe80000000800 */
[----:B------:R-:W-:Y:S04]  /*10c0*/  STS [R25+0x10], R34 ;  /* 0x0000102219007388 */ /* 0x000fe80000000800 */
[----:B------:R-:W-:Y:S04]  /*10d0*/  STS [R25+0x14], R35 ;  /* 0x0000142319007388 */ /* 0x000fe80000000800 */
[----:B------:R-:W-:Y:S04]  /*10e0*/  STS [R25+0x18], R42 ;  /* 0x0000182a19007388 */ /* 0x000fe80000000800 */
[----:B------:R1:W-:Y:S04]  /*10f0*/  STS [R25+0x1c], R43 ;  /* 0x00001c2b19007388 */ /* 0x0003e80000000800 */
[----:B------:R-:W-:Y:S04]  /*1100*/  STS [R25+0x20], R44 ;  /* 0x0000202c19007388 */ /* 0x000fe80000000800 */
[----:B------:R-:W-:Y:S04]  /*1110*/  STS [R25+0x24], R45 ;  /* 0x0000242d19007388 */ /* 0x000fe80000000800 */
[----:B------:R-:W-:Y:S04]  /*1120*/  STS [R25+0x28], R28 ;  /* 0x0000281c19007388 */ /* 0x000fe80000000800 */
[----:B------:R5:W-:Y:S04]  /*1130*/  STS [R25+0x2c], R46 ;  /* 0x00002c2e19007388 */ /* 0x000be80000000800 */
[----:B------:R-:W-:Y:S04]  /*1140*/  STS [R25+0x30], R48 ;  /* 0x0000303019007388 */ /* 0x000fe80000000800 */
[----:B------:R-:W-:Y:S04]  /*1150*/  STS [R25+0x34], R49 ;  /* 0x0000343119007388 */ /* 0x000fe80000000800 */
[----:B------:R-:W-:Y:S04]  /*1160*/  STS [R25+0x38], R50 ;  /* 0x0000383219007388 */ /* 0x000fe80000000800 */
[----:B------:R-:W-:Y:S01]  /*1170*/  STS [R25+0x3c], R51 ;  /* 0x00003c3319007388 */ /* 0x000fe20000000800 */
[C---:B0-----:R-:W-:Y:S01]  /*1180*/  IMAD R32, R47.reuse, 0x4, R20 ;  /* 0x000000042f207824 */ /* 0x041fe200078e0214 */
[----:B-1----:R-:W0:Y:S08]  /*1190*/  LDC.64 R42, c[0x0][0x240] ;  /* 0x00009000ff2a7b82 */ /* 0x002e300000000a00 */
[----:B------:R-:W-:Y:S06]  /*11a0*/  BAR.SYNC.DEFER_BLOCKING 0x0 ;  /* 0x0000000000007b1d */ /* 0x000fec0000010000 */
[----:B------:R-:W-:Y:S04]  /*11b0*/  LDS R20, [R32] ;  /* 0x0000000020147984 */ /* 0x000fe80000000800 */
[----:B------:R-:W-:Y:S04]  /*11c0*/  LDS R21, [R32+0x4] ;  /* 0x0000040020157984 */ /* 0x000fe80000000800 */
[----:B------:R-:W-:Y:S04]  /*11d0*/  LDS R22, [R32+0x8] ;  /* 0x0000080020167984 */ /* 0x000fe80000000800 */
[----:B------:R1:W1:Y:S01]  /*11e0*/  LDS R23, [R32+0xc] ;  /* 0x00000c0020177984 */ /* 0x0002620000000800 */
[----:B------:R-:W-:Y:S01]  /*11f0*/  IMAD.IADD R31, R38, 0x1, R27 ;  /* 0x00000001261f7824 */ /* 0x000fe200078e021b */
[----:B-----5:R-:W-:-:S02]  /*1200*/  LOP3.LUT R46, R47, 0x400, RZ, 0xfc, !PT ;  /* 0x000004002f2e7812 */ /* 0x020fc400078efcff */
[C---:B------:R-:W-:Y:S02]  /*1210*/  LOP3.LUT R45, R47.reuse, 0x800, RZ, 0xfc, !PT ;  /* 0x000008002f2d7812 */ /* 0x040fe400078efcff */
[----:B------:R-:W-:Y:S01]  /*1220*/  LOP3.LUT R44, R47, 0xc00, RZ, 0xfc, !PT ;  /* 0x00000c002f2c7812 */ /* 0x000fe200078efcff */
[----:B0-----:R-:W-:Y:S01]  /*1230*/  IMAD.WIDE R30, R31, 0x4, R42 ;  /* 0x000000041f1e7825 */ /* 0x001fe200078e022a */
[----:B------:R-:W-:Y:S02]  /*1240*/  SHF.R.U32.HI R46, RZ, 0x4, R46 ;  /* 0x00000004ff2e7819 */ /* 0x000fe4000001162e */
[----:B------:R-:W-:Y:S02]  /*1250*/  SHF.R.U32.HI R45, RZ, 0x4, R45 ;  /* 0x00000004ff2d7819 */ /* 0x000fe4000001162d */
[----:B------:R-:W-:Y:S02]  /*1260*/  SHF.R.U32.HI R44, RZ, 0x4, R44 ;  /* 0x00000004ff2c7819 */ /* 0x000fe4000001162c */
[----:B------:R-:W-:-:S02]  /*1270*/  LEA R24, R46, UR4, 0x2 ;  /* 0x000000042e187c11 */ /* 0x000fc4000f8e10ff */
[----:B-1----:R-:W-:-:S03]  /*1280*/  LEA R32, R44, UR4, 0x2 ;  /* 0x000000042c207c11 */ /* 0x002fc6000f8e10ff */
[C---:B------:R-:W-:Y:S02]  /*1290*/  IMAD R28, R47.reuse, 0x4, R24 ;  /* 0x000000042f1c7824 */ /* 0x040fe400078e0218 */
[----:B------:R-:W-:Y:S02]  /*12a0*/  IMAD R51, R47, 0x4, R32 ;  /* 0x000000042f337824 */ /* 0x000fe400078e0220 */
[----:B------:R-:W-:Y:S01]  /*12b0*/  IMAD.IADD R49, R38, 0x1, R29 ;  /* 0x0000000126317824 */ /* 0x000fe200078e021d */
[----:B------:R-:W-:Y:S04]  /*12c0*/  LDS R24, [R28+0x1000] ;  /* 0x001000001c187984 */ /* 0x000fe80000000800 */
[----:B------:R-:W-:Y:S04]  /*12d0*/  LDS R25, [R28+0x1004] ;  /* 0x001004001c197984 */ /* 0x000fe80000000800 */
[----:B------:R-:W-:Y:S04]  /*12e0*/  LDS R27, [R28+0x100c] ;  /* 0x00100c001c1b7984 */ /* 0x000fe80000000800 */
[----:B------:R-:W-:Y:S04]  /*12f0*/  LDS R32, [R51+0x3000] ;  /* 0x0030000033207984 */ /* 0x000fe80000000800 */
[----:B------:R0:W-:Y:S01]  /*1300*/  @P6 STG.E.128 desc[UR6][R30.64], R20 ;  /* 0x000000141e006986 */ /* 0x0001e2000c101d06 */
[----:B------:R-:W-:-:S03]  /*1310*/  ISETP.NE.AND P6, PT, R26, RZ, PT ;  /* 0x000000ff1a00720c */ /* 0x000fc60003fc5270 */
[----:B------:R-:W1:Y:S04]  /*1320*/  LDS R26, [R28+0x1008] ;  /* 0x001008001c1a7984 */ /* 0x000e680000000800 */
[----:B------:R-:W-:Y:S04]  /*1330*/  LDS R33, [R51+0x3004] ;  /* 0x0030040033217984 */ /* 0x000fe80000000800 */
[----:B------:R-:W-:Y:S04]  /*1340*/  LDS R34, [R51+0x3008] ;  /* 0x0030080033227984 */ /* 0x000fe80000000800 */
[----:B------:R2:W-:Y:S01]  /*1350*/  LDS R35, [R51+0x300c] ;  /* 0x00300c0033237984 */ /* 0x0005e20000000800 */
[----:B0-----:R-:W-:-:S04]  /*1360*/  LEA R30, R45, UR4, 0x2 ;  /* 0x000000042d1e7c11 */ /* 0x001fc8000f8e10ff */
[----:B------:R-:W-:-:S05]  /*1370*/  LEA R50, R47, R30, 0x2 ;  /* 0x0000001e2f327211 */ /* 0x000fca00078e10ff */
[----:B------:R-:W-:Y:S04]  /*1380*/  LDS R28, [R50+0x2000] ;  /* 0x00200000321c7984 */ /* 0x000fe80000000800 */
[----:B------:R-:W-:Y:S04]  /*1390*/  LDS R29, [R50+0x2004] ;  /* 0x00200400321d7984 */ /* 0x000fe80000000800 */
[----:B------:R-:W-:Y:S04]  /*13a0*/  LDS R30, [R50+0x2008] ;  /* 0x00200800321e7984 */ /* 0x000fe80000000800 */
[----:B------:R-:W0:Y:S01]  /*13b0*/  LDS R31, [R50+0x200c] ;  /* 0x00200c00321f7984 */ /* 0x000e220000000800 */
[----:B------:R-:W-:-:S02]  /*13c0*/  IMAD.IADD R39, R38, 0x1, R39 ;  /* 0x0000000126277824 */ /* 0x000fc400078e0227 */
[----:B------:R-:W-:Y:S02]  /*13d0*/  IMAD.IADD R41, R38, 0x1, R41 ;  /* 0x0000000126297824 */ /* 0x000fe400078e0229 */
[----:B--2---:R-:W-:Y:S01]  /*13e0*/  FADD R51, R20, R4 ;  /* 0x0000000414337221 */ /* 0x004fe20000000000 */
[----:B------:R-:W-:-:S04]  /*13f0*/  IMAD.WIDE R48, R49, 0x4, R42 ;  /* 0x0000000431307825 */ /* 0x000fc800078e022a */
[----:B------:R-:W-:Y:S01]  /*1400*/  FADD R21, R21, R5 ;  /* 0x0000000515157221 */ /* 0x000fe20000000000 */
[--C-:B------:R-:W-:Y:S01]  /*1410*/  IMAD.WIDE R4, R39, 0x4, R42.reuse ;  /* 0x0000000427047825 */ /* 0x100fe200078e022a */
[----:B-1----:R1:W-:Y:S03]  /*1420*/  @P5 STG.E.128 desc[UR6][R48.64], R24 ;  /* 0x0000001830005986 */ /* 0x0023e6000c101d06 */
[----:B------:R-:W-:Y:S01]  /*1430*/  IMAD.WIDE R42, R41, 0x4, R42 ;  /* 0x00000004292a7825 */ /* 0x000fe200078e022a */
[----:B------:R-:W-:-:S03]  /*1440*/  SHF.R.U32.HI R53, RZ, 0x2, R40 ;  /* 0x00000002ff357819 */ /* 0x000fc60000011628 */
[----:B------:R-:W-:Y:S01]  /*1450*/  IMAD.SHL.U32 R40, R40, 0x400, RZ ;  /* 0x0000040028287824 */ /* 0x000fe200078e00ff */
[----:B------:R-:W-:-:S04]  /*1460*/  SGXT.U32 R53, R53, 0x6 ;  /* 0x000000063535781a */ /* 0x000fc80000000000 */
[----:B------:R-:W-:-:S04]  /*1470*/  LOP3.LUT R40, R40, 0xc00, RZ, 0xc0, !PT ;  /* 0x00000c0028287812 */ /* 0x000fc800078ec0ff */
[C---:B------:R-:W-:Y:S01]  /*1480*/  LOP3.LUT R38, R40.reuse, 0x100, RZ, 0xfc, !PT ;  /* 0x0000010028267812 */ /* 0x040fe200078efcff */
[----:B0-----:R-:W-:Y:S04]  /*1490*/  @P4 STG.E.128 desc[UR6][R4.64], R28 ;  /* 0x0000001c04004986 */ /* 0x001fe8000c101d06 */
[----:B------:R-:W-:Y:S01]  /*14a0*/  @P0 STG.E.128 desc[UR6][R42.64], R32 ;  /* 0x000000202a000986 */ /* 0x000fe2000c101d06 */
[C---:B-1----:R-:W-:Y:S02]  /*14b0*/  LOP3.LUT R48, R40.reuse, 0x200, RZ, 0xfc, !PT ;  /* 0x0000020028307812 */ /* 0x042fe400078efcff */
[C---:B------:R-:W-:Y:S02]  /*14c0*/  LOP3.LUT R49, R40.reuse, R53, RZ, 0xfc, !PT ;  /* 0x0000003528317212 */ /* 0x040fe400078efcff */
[----:B------:R-:W-:-:S02]  /*14d0*/  LOP3.LUT R50, R40, 0x300, RZ, 0xfc, !PT ;  /* 0x0000030028327812 */ /* 0x000fc400078efcff */
[----:B------:R-:W-:Y:S02]  /*14e0*/  LEA.HI R40, R40, UR4, RZ, 0x1c ;  /* 0x0000000428287c11 */ /* 0x000fe4000f8fe0ff */
[----:B------:R-:W-:Y:S02]  /*14f0*/  LEA.HI R38, R38, UR4, RZ, 0x1c ;  /* 0x0000000426267c11 */ /* 0x000fe4000f8fe0ff */
[----:B------:R-:W-:Y:S01]  /*1500*/  LEA.HI R48, R48, UR4, RZ, 0x1c ;  /* 0x0000000430307c11 */ /* 0x000fe2000f8fe0ff */
[C---:B------:R-:W-:Y:S01]  /*1510*/  IMAD R40, R49.reuse, 0x4, R40 ;  /* 0x0000000431287824 */ /* 0x040fe200078e0228 */
[----:B------:R-:W-:Y:S01]  /*1520*/  BAR.SYNC.DEFER_BLOCKING 0x0 ;  /* 0x0000000000007b1d */ /* 0x000fe20000010000 */
[----:B------:R-:W-:Y:S01]  /*1530*/  LEA.HI R50, R50, UR4, RZ, 0x1c ;  /* 0x0000000432327c11 */ /* 0x000fe2000f8fe0ff */
[C---:B------:R-:W-:Y:S02]  /*1540*/  IMAD R38, R49.reuse, 0x4, R38 ;  /* 0x0000000431267824 */ /* 0x040fe400078e0226 */
[----:B------:R-:W-:Y:S01]  /*1550*/  FADD R53, R22, R6 ;  /* 0x0000000616357221 */ /* 0x000fe20000000000 */
[C---:B------:R-:W-:Y:S01]  /*1560*/  IMAD R48, R49.reuse, 0x4, R48 ;  /* 0x0000000431307824 */ /* 0x040fe200078e0230 */
[----:B------:R-:W-:Y:S01]  /*1570*/  LEA R49, R49, R50, 0x2 ;  /* 0x0000003231317211 */ /* 0x000fe200078e10ff */
[----:B------:R-:W-:Y:S01]  /*1580*/  FADD R6, R23, R7 ;  /* 0x0000000717067221 */ /* 0x000fe20000000000 */
[----:B---3--:R-:W-:Y:S01]  /*1590*/  FADD R7, R24, R8 ;  /* 0x0000000818077221 */ /* 0x008fe20000000000 */
[----:B------:R-:W-:Y:S01]  /*15a0*/  FADD R9, R25, R9 ;  /* 0x0000000919097221 */ /* 0x000fe20000000000 */
[----:B------:R-:W-:Y:S01]  /*15b0*/  FADD R23, R26, R10 ;  /* 0x0000000a1a177221 */ /* 0x000fe20000000000 */
[----:B------:R-:W-:Y:S01]  /*15c0*/  FADD R8, R27, R11 ;  /* 0x0000000b1b087221 */ /* 0x000fe20000000000 */
[----:B----4-:R-:W-:Y:S01]  /*15d0*/  FADD R11, R28, R12 ;  /* 0x0000000c1c0b7221 */ /* 0x010fe20000000000 */
[----:B------:R-:W-:Y:S01]  /*15e0*/  FADD R13, R29, R13 ;  /* 0x0000000d1d0d7221 */ /* 0x000fe20000000000 */
[----:B------:R-:W-:Y:S01]  /*15f0*/  FADD R25, R30, R14 ;  /* 0x0000000e1e197221 */ /* 0x000fe20000000000 */
[----:B------:R-:W-:Y:S01]  /*1600*/  FADD R10, R31, R15 ;  /* 0x0000000f1f0a7221 */ /* 0x000fe20000000000 */
[----:B------:R-:W-:Y:S01]  /*1610*/  FADD R15, R32, R16 ;  /* 0x00000010200f7221 */ /* 0x000fe20000000000 */
[----:B------:R-:W-:Y:S01]  /*1620*/  FADD R17, R33, R17 ;  /* 0x0000001121117221 */ /* 0x000fe20000000000 */
[----:B------:R-:W-:Y:S04]  /*1630*/  STS [R40], R51 ;  /* 0x0000003328007388 */ /* 0x000fe80000000800 */
[----:B------:R0:W-:Y:S04]  /*1640*/  STS [R38+0x400], R21 ;  /* 0x0004001526007388 */ /* 0x0001e80000000800 */
[----:B------:R-:W-:Y:S04]  /*1650*/  STS [R48+0x800], R53 ;  /* 0x0008003530007388 */ /* 0x000fe80000000800 */
[----:B------:R-:W-:Y:S01]  /*1660*/  STS [R49+0xc00], R6 ;  /* 0x000c000631007388 */ /* 0x000fe20000000800 */
[----:B------:R-:W-:Y:S01]  /*1670*/  FADD R27, R34, R18 ;  /* 0x00000012221b7221 */ /* 0x000fe20000000000 */
[----:B------:R-:W-:Y:S01]  /*1680*/  FADD R22, R35, R19 ;  /* 0x0000001323167221 */ /* 0x000fe20000000000 */
[----:B------:R-:W-:Y:S01]  /*1690*/  LOP3.LUT R46, R46, 0x70, RZ, 0xc0, !PT ;  /* 0x000000702e2e7812 */ /* 0x000fe200078ec0ff */
[----:B------:R-:W-:Y:S01]  /*16a0*/  STS [R40+0x100], R7 ;  /* 0x0001000728007388 */ /* 0x000fe20000000800 */
[----:B------:R-:W-:Y:S01]  /*16b0*/  LOP3.LUT R45, R45, 0xb0, RZ, 0xc0, !PT ;  /* 0x000000b02d2d7812 */ /* 0x000fe200078ec0ff */
[----:B0-----:R-:W0:Y:S02]  /*16c0*/  LDC.64 R20, c[0x0][0x248] ;  /* 0x00009200ff147b82 */ /* 0x001e240000000a00 */
[----:B------:R-:W-:Y:S04]  /*16d0*/  STS [R38+0x500], R9 ;  /* 0x0005000926007388 */ /* 0x000fe80000000800 */
[----:B------:R-:W-:Y:S04]  /*16e0*/  STS [R48+0x900], R23 ;  /* 0x0009001730007388 */ /* 0x000fe80000000800 */
        /* <DEDUP_REMOVED lines=8> */
[----:B------:R-:W-:Y:S01]  /*1770*/  STS [R49+0xf00], R22 ;  /* 0x000f001631007388 */ /* 0x000fe20000000800 */
[----:B------:R-:W-:-:S02]  /*1780*/  VIADD R46, R46, UR4 ;  /* 0x000000042e2e7c36 */ /* 0x000fc40008000000 */
[----:B------:R-:W-:Y:S02]  /*1790*/  VIADD R4, R45, UR4 ;  /* 0x000000042d047c36 */ /* 0x000fe40008000000 */
[C---:B-1----:R-:W-:Y:S01]  /*17a0*/  IMAD R8, R47.reuse, 0x4, R46 ;  /* 0x000000042f087824 */ /* 0x042fe200078e022e */
[----:B------:R-:W-:Y:S01]  /*17b0*/  BAR.SYNC.DEFER_BLOCKING 0x0 ;  /* 0x0000000000007b1d */ /* 0x000fe20000010000 */
[----:B------:R-:W-:-:S05]  /*17c0*/  IMAD R12, R47, 0x4, R4 ;  /* 0x000000042f0c7824 */ /* 0x000fca00078e0204 */
[----:B------:R-:W1:Y:S04]  /*17d0*/  LDS.128 R4, [R37] ;  /* 0x0000000025047984 */ /* 0x000e680000000c00 */
[----:B------:R-:W2:Y:S04]  /*17e0*/  LDS.128 R8, [R8+0x1000] ;  /* 0x0010000008087984 */ /* 0x000ea80000000c00 */
[----:B------:R-:W3:Y:S01]  /*17f0*/  LDS.128 R12, [R12+0x2000] ;  /* 0x002000000c0c7984 */ /* 0x000ee20000000c00 */
[----:B0-----:R-:W-:Y:S01]  /*1800*/  IMAD.WIDE R16, R36, 0x4, R20 ;  /* 0x0000000424107825 */ /* 0x001fe200078e0214 */
[----:B------:R-:W-:-:S03]  /*1810*/  LOP3.LUT R44, R44, 0xf0, RZ, 0xc0, !PT ;  /* 0x000000f02c2c7812 */ /* 0x000fc600078ec0ff */
[----:B------:R-:W-:-:S04]  /*1820*/  IMAD.WIDE R18, R2, 0x4, R20 ;  /* 0x0000000402127825 */ /* 0x000fc800078e0214 */
[----:B------:R-:W-:-:S04]  /*1830*/  IMAD.WIDE R2, R3, 0x4, R20 ;  /* 0x0000000403027825 */ /* 0x000fc800078e0214 */
[----:B------:R-:W-:-:S04]  /*1840*/  VIADD R44, R44, UR4 ;  /* 0x000000042c2c7c36 */ /* 0x000fc80008000000 */
[----:B------:R-:W-:Y:S01]  /*1850*/  IMAD R44, R47, 0x4, R44 ;  /* 0x000000042f2c7824 */ /* 0x000fe200078e022c */
[----:B-1----:R0:W-:Y:S04]  /*1860*/  @P6 STG.E.128 desc[UR6][R16.64], R4 ;  /* 0x0000000410006986 */ /* 0x0021e8000c101d06 */
[----:B--2---:R0:W-:Y:S04]  /*1870*/  @P3 STG.E.128 desc[UR6][R18.64], R8 ;  /* 0x0000000812003986 */ /* 0x0041e8000c101d06 */
[----:B---3--:R0:W-:Y:S02]  /*1880*/  @P2 STG.E.128 desc[UR6][R2.64], R12 ;  /* 0x0000000c02002986 */ /* 0x0081e4000c101d06 */
[----:B0-----:R-:W-:Y:S05]  /*1890*/  @!P1 EXIT ;  /* 0x000000000000994d */ /* 0x001fea0003800000 */
[----:B------:R-:W1:Y:S01]  /*18a0*/  LDS.128 R44, [R44+0x3000] ;  /* 0x003000002c2c7984 */ /* 0x000e620000000c00 */
[----:B0-----:R-:W-:-:S05]  /*18b0*/  IMAD.WIDE R2, R0, 0x4, R20 ;  /* 0x0000000400027825 */ /* 0x001fca00078e0214 */
[----:B-1----:R-:W-:Y:S01]  /*18c0*/  STG.E.128 desc[UR6][R2.64], R44 ;  /* 0x0000002c02007986 */ /* 0x002fe2000c101d06 */
[----:B------:R-:W-:Y:S05]  /*18d0*/  EXIT ;  /* 0x000000000000794d */ /* 0x000fea0003800000 */
.L_x_0:
[----:B------:R-:W-:-:S00]  /*18e0*/  BRA `(.L_x_0) ;  /* 0xfffffffc00fc7947 */ /* 0x000fc0000383ffff */
[----:B------:R-:W-:-:S00]  /*18f0*/  NOP ;  /* 0x0000000000007918 */ /* 0x000fc00000000000 */
        /* <DEDUP_REMOVED lines=8> */
.L_x_1:


//--------------------- .nv.global.init           --------------------------
	.section	.nv.global.init,"aw",@progbits
.nv.global.init:
	.type		_$_str,@object
	.size		_$_str,(_$_str_$_2 - _$_str)
_$_str:
        /*0000*/ 	.byte	0x5f, 0x5f, 0x43, 0x55, 0x44, 0x41, 0x5f, 0x46, 0x54, 0x5a, 0x00
	.type		_$_str_$_2,@object
	.size		_$_str_$_2,(.L_1 - _$_str_$_2)
_$_str_$_2:
        /*000b*/ 	.byte	0x5f, 0x5f, 0x43, 0x55, 0x44, 0x41, 0x5f, 0x50, 0x52, 0x45, 0x43, 0x5f, 0x53, 0x51, 0x52, 0x54
        /*001b*/ 	.byte	0x00
.L_1:


//--------------------- .nv.shared.triton_poi_fused__native_batch_norm_legit_no_training_add_relu_29 --------------------------
	.section	.nv.shared.triton_poi_fused__native_batch_norm_legit_no_training_add_relu_29,"aw",@nobits
	.sectionflags	@""
	.align	16
	.zero		1024


//--------------------- .nv.constant0.triton_poi_fused__native_batch_norm_legit_no_training_add_relu_29 --------------------------
	.section	.nv.constant0.triton_poi_fused__native_batch_norm_legit_no_training_add_relu_29,"a",@progbits
	.sectionflags	@""
	.align	4
.nv.constant0.triton_poi_fused__native_batch_norm_legit_no_training_add_relu_29:
	.zero		600
